	.headerflags	@"EF_CUDA_TEXMODE_UNIFIED EF_CUDA_64BIT_ADDRESS EF_CUDA_ACCELERATORS EF_CUDA_SM90 EF_CUDA_VIRTUAL_SM(EF_CUDA_SM90)"
	.elftype	@"ET_EXEC"


//--------------------- .nv.info                  --------------------------
	.section	.nv.info,"",@"SHT_CUDA_INFO"
	.align	4


	//----- nvinfo : EIATTR_REGCOUNT
	.align		4
        /*0000*/ 	.byte	0x04, 0x2f
        /*0002*/ 	.short	(.L_3 - .L_2)
	.align		4
.L_2:
        /*0004*/ 	.word	index@(triton_poi_fused__native_batch_norm_legit_no_training_avg_pool2d_cat_relu_29)
        /*0008*/ 	.word	0x00000020


	//----- nvinfo : EIATTR_MIN_STACK_SIZE
	.align		4
.L_3:
        /*000c*/ 	.byte	0x04, 0x12
        /*000e*/ 	.short	(.L_5 - .L_4)
	.align		4
.L_4:
        /*0010*/ 	.word	index@(triton_poi_fused__native_batch_norm_legit_no_training_avg_pool2d_cat_relu_29)
        /*0014*/ 	.word	0x00000000


	//----- nvinfo : EIATTR_FRAME_SIZE
	.align		4
.L_5:
        /*0018*/ 	.byte	0x04, 0x11
        /*001a*/ 	.short	(.L_7 - .L_6)
	.align		4
.L_6:
        /*001c*/ 	.word	index@(triton_poi_fused__native_batch_norm_legit_no_training_avg_pool2d_cat_relu_29)
        /*0020*/ 	.word	0x00000000


	//----- nvinfo : EIATTR_MIN_STACK_SIZE
	.align		4
.L_7:
        /*0024*/ 	.byte	0x04, 0x12
        /*0026*/ 	.short	(.L_9 - .L_8)
	.align		4
.L_8:
        /*0028*/ 	.word	index@(triton_poi_fused__native_batch_norm_legit_no_training_avg_pool2d_cat_relu_29)
        /*002c*/ 	.word	0x00000000
.L_9:


//--------------------- .nv.info.triton_poi_fused__native_batch_norm_legit_no_training_avg_pool2d_cat_relu_29 --------------------------
	.section	.nv.info.triton_poi_fused__native_batch_norm_legit_no_training_avg_pool2d_cat_relu_29,"",@"SHT_CUDA_INFO"
	.sectionflags	@""
	.align	4


	//----- nvinfo : EIATTR_CUDA_API_VERSION
	.align		4
        /*0000*/ 	.byte	0x04, 0x37
        /*0002*/ 	.short	(.L_11 - .L_10)
.L_10:
        /*0004*/ 	.word	0x0000007c


	//----- nvinfo : EIATTR_KPARAM_INFO
	.align		4
.L_11:
        /*0008*/ 	.byte	0x04, 0x17
        /*000a*/ 	.short	(.L_13 - .L_12)
.L_12:
        /*000c*/ 	.word	0x00000000
        /*0010*/ 	.short	0x0018
        /*0012*/ 	.short	0x00c0
        /*0014*/ 	.byte	0x00, 0xf0, 0x11, 0x00


	//----- nvinfo : EIATTR_KPARAM_INFO
	.align		4
.L_13:
        /*0018*/ 	.byte	0x04, 0x17
        /*001a*/ 	.short	(.L_15 - .L_14)
.L_14:
        /*001c*/ 	.word	0x00000000
        /*0020*/ 	.short	0x0017
        /*0022*/ 	.short	0x00b8
        /*0024*/ 	.byte	0x00, 0xf4, 0x21, 0x00


	//----- nvinfo : EIATTR_KPARAM_INFO
	.align		4
.L_15:
        /*0028*/ 	.byte	0x04, 0x17
        /*002a*/ 	.short	(.L_17 - .L_16)
.L_16:
        /*002c*/ 	.word	0x00000000
        /*0030*/ 	.short	0x0016
        /*0032*/ 	.short	0x00b0
        /*0034*/ 	.byte	0x00, 0xf4, 0x21, 0x00


	//----- nvinfo : EIATTR_KPARAM_INFO
	.align		4
.L_17:
        /*0038*/ 	.byte	0x04, 0x17
        /*003a*/ 	.short	(.L_19 - .L_18)
.L_18:
        /*003c*/ 	.word	0x00000000
        /*0040*/ 	.short	0x0015
        /*0042*/ 	.short	0x00a8
        /*0044*/ 	.byte	0x00, 0xf4, 0x21, 0x00


	//----- nvinfo : EIATTR_KPARAM_INFO
	.align		4
.L_19:
        /*0048*/ 	.byte	0x04, 0x17
        /*004a*/ 	.short	(.L_21 - .L_20)
.L_20:
        /*004c*/ 	.word	0x00000000
        /*0050*/ 	.short	0x0014
        /*0052*/ 	.short	0x00a0
        /*0054*/ 	.byte	0x00, 0xf4, 0x21, 0x00


	//----- nvinfo : EIATTR_KPARAM_INFO
	.align		4
.L_21:
        /*0058*/ 	.byte	0x04, 0x17
        /*005a*/ 	.short	(.L_23 - .L_22)
.L_22:
        /*005c*/ 	.word	0x00000000
        /*0060*/ 	.short	0x0013
        /*0062*/ 	.short	0x0098
        /*0064*/ 	.byte	0x00, 0xf4, 0x21, 0x00


	//----- nvinfo : EIATTR_KPARAM_INFO
	.align		4
.L_23:
        /*0068*/ 	.byte	0x04, 0x17
        /*006a*/ 	.short	(.L_25 - .L_24)
.L_24:
        /*006c*/ 	.word	0x00000000
        /*0070*/ 	.short	0x0012
        /*0072*/ 	.short	0x0090
        /*0074*/ 	.byte	0x00, 0xf4, 0x21, 0x00


	//----- nvinfo : EIATTR_KPARAM_INFO
	.align		4
.L_25:
        /*0078*/ 	.byte	0x04, 0x17
        /*007a*/ 	.short	(.L_27 - .L_26)
.L_26:
        /*007c*/ 	.word	0x00000000
        /*0080*/ 	.short	0x0011
        /*0082*/ 	.short	0x0088
        /*0084*/ 	.byte	0x00, 0xf4, 0x21, 0x00


	//----- nvinfo : EIATTR_KPARAM_INFO
	.align		4
.L_27:
        /*0088*/ 	.byte	0x04, 0x17
        /*008a*/ 	.short	(.L_29 - .L_28)
.L_28:
        /*008c*/ 	.word	0x00000000
        /*0090*/ 	.short	0x0010
        /*0092*/ 	.short	0x0080
        /*0094*/ 	.byte	0x00, 0xf4, 0x21, 0x00


	//----- nvinfo : EIATTR_KPARAM_INFO
	.align		4
.L_29:
        /*0098*/ 	.byte	0x04, 0x17
        /*009a*/ 	.short	(.L_31 - .L_30)
.L_30:
        /*009c*/ 	.word	0x00000000
        /*00a0*/ 	.short	0x000f
        /*00a2*/ 	.short	0x0078
        /*00a4*/ 	.byte	0x00, 0xf4, 0x21, 0x00


	//----- nvinfo : EIATTR_KPARAM_INFO
	.align		4
.L_31:
        /*00a8*/ 	.byte	0x04, 0x17
        /*00aa*/ 	.short	(.L_33 - .L_32)
.L_32:
        /*00ac*/ 	.word	0x00000000
        /*00b0*/ 	.short	0x000e
        /*00b2*/ 	.short	0x0070
        /*00b4*/ 	.byte	0x00, 0xf4, 0x21, 0x00


	//----- nvinfo : EIATTR_KPARAM_INFO
	.align		4
.L_33:
        /*00b8*/ 	.byte	0x04, 0x17
        /*00ba*/ 	.short	(.L_35 - .L_34)
.L_34:
        /*00bc*/ 	.word	0x00000000
        /*00c0*/ 	.short	0x000d
        /*00c2*/ 	.short	0x0068
        /*00c4*/ 	.byte	0x00, 0xf4, 0x21, 0x00


	//----- nvinfo : EIATTR_KPARAM_INFO
	.align		4
.L_35:
        /*00c8*/ 	.byte	0x04, 0x17
        /*00ca*/ 	.short	(.L_37 - .L_36)
.L_36:
        /*00cc*/ 	.word	0x00000000
        /*00d0*/ 	.short	0x000c
        /*00d2*/ 	.short	0x0060
        /*00d4*/ 	.byte	0x00, 0xf4, 0x21, 0x00


	//----- nvinfo : EIATTR_KPARAM_INFO
	.align		4
.L_37:
        /*00d8*/ 	.byte	0x04, 0x17
        /*00da*/ 	.short	(.L_39 - .L_38)
.L_38:
        /*00dc*/ 	.word	0x00000000
        /*00e0*/ 	.short	0x000b
        /*00e2*/ 	.short	0x0058
        /*00e4*/ 	.byte	0x00, 0xf4, 0x21, 0x00


	//----- nvinfo : EIATTR_KPARAM_INFO
	.align		4
.L_39:
        /*00e8*/ 	.byte	0x04, 0x17
        /*00ea*/ 	.short	(.L_41 - .L_40)
.L_40:
        /*00ec*/ 	.word	0x00000000
        /*00f0*/ 	.short	0x000a
        /*00f2*/ 	.short	0x0050
        /*00f4*/ 	.byte	0x00, 0xf4, 0x21, 0x00


	//----- nvinfo : EIATTR_KPARAM_INFO
	.align		4
.L_41:
        /*00f8*/ 	.byte	0x04, 0x17
        /*00fa*/ 	.short	(.L_43 - .L_42)
.L_42:
        /*00fc*/ 	.word	0x00000000
        /*0100*/ 	.short	0x0009
        /*0102*/ 	.short	0x0048
        /*0104*/ 	.byte	0x00, 0xf4, 0x21, 0x00


	//----- nvinfo : EIATTR_KPARAM_INFO
	.align		4
.L_43:
        /*0108*/ 	.byte	0x04, 0x17
        /*010a*/ 	.short	(.L_45 - .L_44)
.L_44:
        /*010c*/ 	.word	0x00000000
        /*0110*/ 	.short	0x0008
        /*0112*/ 	.short	0x0040
        /*0114*/ 	.byte	0x00, 0xf4, 0x21, 0x00


	//----- nvinfo : EIATTR_KPARAM_INFO
	.align		4
.L_45:
        /*0118*/ 	.byte	0x04, 0x17
        /*011a*/ 	.short	(.L_47 - .L_46)
.L_46:
        /*011c*/ 	.word	0x00000000
        /*0120*/ 	.short	0x0007
        /*0122*/ 	.short	0x0038
        /*0124*/ 	.byte	0x00, 0xf4, 0x21, 0x00


	//----- nvinfo : EIATTR_KPARAM_INFO
	.align		4
.L_47:
        /*0128*/ 	.byte	0x04, 0x17
        /*012a*/ 	.short	(.L_49 - .L_48)
.L_48:
        /*012c*/ 	.word	0x00000000
        /*0130*/ 	.short	0x0006
        /*0132*/ 	.short	0x0030
        /*0134*/ 	.byte	0x00, 0xf4, 0x21, 0x00


	//----- nvinfo : EIATTR_KPARAM_INFO
	.align		4
.L_49:
        /*0138*/ 	.byte	0x04, 0x17
        /*013a*/ 	.short	(.L_51 - .L_50)
.L_50:
        /*013c*/ 	.word	0x00000000
        /*0140*/ 	.short	0x0005
        /*0142*/ 	.short	0x0028
        /*0144*/ 	.byte	0x00, 0xf4, 0x21, 0x00


	//----- nvinfo : EIATTR_KPARAM_INFO
	.align		4
.L_51:
        /*0148*/ 	.byte	0x04, 0x17
        /*014a*/ 	.short	(.L_53 - .L_52)
.L_52:
        /*014c*/ 	.word	0x00000000
        /*0150*/ 	.short	0x0004
        /*0152*/ 	.short	0x0020
        /*0154*/ 	.byte	0x00, 0xf4, 0x21, 0x00


	//----- nvinfo : EIATTR_KPARAM_INFO
	.align		4
.L_53:
        /*0158*/ 	.byte	0x04, 0x17
        /*015a*/ 	.short	(.L_55 - .L_54)
.L_54:
        /*015c*/ 	.word	0x00000000
        /*0160*/ 	.short	0x0003
        /*0162*/ 	.short	0x0018
        /*0164*/ 	.byte	0x00, 0xf4, 0x21, 0x00


	//----- nvinfo : EIATTR_KPARAM_INFO
	.align		4
.L_55:
        /*0168*/ 	.byte	0x04, 0x17
        /*016a*/ 	.short	(.L_57 - .L_56)
.L_56:
        /*016c*/ 	.word	0x00000000
        /*0170*/ 	.short	0x0002
        /*0172*/ 	.short	0x0010
        /*0174*/ 	.byte	0x00, 0xf4, 0x21, 0x00


	//----- nvinfo : EIATTR_KPARAM_INFO
	.align		4
.L_57:
        /*0178*/ 	.byte	0x04, 0x17
        /*017a*/ 	.short	(.L_59 - .L_58)
.L_58:
        /*017c*/ 	.word	0x00000000
        /*0180*/ 	.short	0x0001
        /*0182*/ 	.short	0x0008
        /*0184*/ 	.byte	0x00, 0xf4, 0x21, 0x00


	//----- nvinfo : EIATTR_KPARAM_INFO
	.align		4
.L_59:
        /*0188*/ 	.byte	0x04, 0x17
        /*018a*/ 	.short	(.L_61 - .L_60)
.L_60:
        /*018c*/ 	.word	0x00000000
        /*0190*/ 	.short	0x0000
        /*0192*/ 	.short	0x0000
        /*0194*/ 	.byte	0x00, 0xf4, 0x21, 0x00


	//----- nvinfo : EIATTR_SPARSE_MMA_MASK
	.align		4
.L_61:
        /*0198*/ 	.byte	0x03, 0x50
        /*019a*/ 	.short	0x0000


	//----- nvinfo : EIATTR_MAXREG_COUNT
	.align		4
        /*019c*/ 	.byte	0x03, 0x1b
        /*019e*/ 	.short	0x00ff


	//----- nvinfo : EIATTR_EXIT_INSTR_OFFSETS
	.align		4
        /*01a0*/ 	.byte	0x04, 0x1c
        /*01a2*/ 	.short	(.L_63 - .L_62)


	//   ....[0]....
.L_62:
        /*01a4*/ 	.word	0x000008e0


	//----- nvinfo : EIATTR_REQNTID
	.align		4
.L_63:
        /*01a8*/ 	.byte	0x04, 0x10
        /*01aa*/ 	.short	(.L_65 - .L_64)
.L_64:
        /*01ac*/ 	.word	0x00000080
        /*01b0*/ 	.word	0x00000001
        /*01b4*/ 	.word	0x00000001


	//----- nvinfo : EIATTR_CBANK_PARAM_SIZE
	.align		4
.L_65:
        /*01b8*/ 	.byte	0x03, 0x19
        /*01ba*/ 	.short	0x00c4


	//----- nvinfo : EIATTR_PARAM_CBANK
	.align		4
        /*01bc*/ 	.byte	0x04, 0x0a
        /*01be*/ 	.short	(.L_67 - .L_66)
	.align		4
.L_66:
        /*01c0*/ 	.word	index@(.nv.constant0.triton_poi_fused__native_batch_norm_legit_no_training_avg_pool2d_cat_relu_29)
        /*01c4*/ 	.short	0x0210
        /*01c6*/ 	.short	0x00c4


	//----- nvinfo : EIATTR_SW_WAR
	.align		4
.L_67:
        /*01c8*/ 	.byte	0x04, 0x36
        /*01ca*/ 	.short	(.L_69 - .L_68)
.L_68:
        /*01cc*/ 	.word	0x00000008
.L_69:


//--------------------- .nv.callgraph             --------------------------
	.section	.nv.callgraph,"",@"SHT_CUDA_CALLGRAPH"
	.align	4
	.sectionentsize	8
	.align		4
        /*0000*/ 	.word	0x00000000
	.align		4
        /*0004*/ 	.word	0xffffffff
	.align		4
        /*0008*/ 	.word	0x00000000
	.align		4
        /*000c*/ 	.word	0xfffffffe
	.align		4
        /*0010*/ 	.word	0x00000000
	.align		4
        /*0014*/ 	.word	0xfffffffd
	.align		4
        /*0018*/ 	.word	0x00000000
	.align		4
        /*001c*/ 	.word	0xfffffffc


//--------------------- .nv.constant4             --------------------------
	.section	.nv.constant4,"a",@progbits
	.align	8
	.align		8
.nv.constant4:
        /*0000*/ 	.dword	_$_str
	.align		8
        /*0008*/ 	.dword	_$_str_$_2


//--------------------- .text.triton_poi_fused__native_batch_norm_legit_no_training_avg_pool2d_cat_relu_29 --------------------------
	.section	.text.triton_poi_fused__native_batch_norm_legit_no_training_avg_pool2d_cat_relu_29,"ax",@progbits
	.align	128
        .global         triton_poi_fused__native_batch_norm_legit_no_training_avg_pool2d_cat_relu_29
        .type           triton_poi_fused__native_batch_norm_legit_no_training_avg_pool2d_cat_relu_29,@function
        .size           triton_poi_fused__native_batch_norm_legit_no_training_avg_pool2d_cat_relu_29,(.L_x_1 - triton_poi_fused__native_batch_norm_legit_no_training_avg_pool2d_cat_relu_29)
        .other          triton_poi_fused__native_batch_norm_legit_no_training_avg_pool2d_cat_relu_29,@"STO_CUDA_ENTRY STV_DEFAULT"
triton_poi_fused__native_batch_norm_legit_no_training_avg_pool2d_cat_relu_29:
.text.triton_poi_fused__native_batch_norm_legit_no_training_avg_pool2d_cat_relu_29:
[----:B------:R-:W-:Y:S01]  /*0000*/  LDC R1, c[0x0][0x28] ;  /* 0x00000a00ff017b82 */ /* 0x000fe20000000800 */
[----:B------:R-:W1:Y:S01]  /*0010*/  S2R R10, SR_TID.X ;  /* 0x00000000000a7919 */ /* 0x000e620000002100 */
[----:B------:R-:W-:-:S06]  /*0020*/  ULDC.64 UR4, c[0x0][0x208] ;  /* 0x0000820000047ab9 */ /* 0x000fcc0000000a00 */
[----:B------:R-:W2:Y:S01]  /*0030*/  LDC.64 R12, c[0x0][0x210] ;  /* 0x00008400ff0c7b82 */ /* 0x000ea20000000a00 */
[----:B------:R-:W3:Y:S07]  /*0040*/  S2R R3, SR_CTAID.X ;  /* 0x0000000000037919 */ /* 0x000eee0000002500 */
[----:B------:R-:W4:Y:S01]  /*0050*/  LDC.64 R14, c[0x0][0x218] ;  /* 0x00008600ff0e7b82 */ /* 0x000f220000000a00 */
[----:B-1----:R-:W-:Y:S02]  /*0060*/  LOP3.LUT R10, R10, 0x7f, RZ, 0xc0, !PT ;  /* 0x0000007f0a0a7812 */ /* 0x002fe400078ec0ff */
[----:B---3--:R-:W-:-:S02]  /*0070*/  SHF.R.S32.HI R5, RZ, 0x18, R3 ;  /* 0x00000018ff057819 */ /* 0x008fc40000011403 */
[----:B------:R-:W-:Y:S02]  /*0080*/  LEA R10, R3, R10, 0x7 ;  /* 0x0000000a030a7211 */ /* 0x000fe400078e38ff */
[----:B------:R-:W-:Y:S01]  /*0090*/  SGXT R5, R5, 0x1 ;  /* 0x000000010505781a */ /* 0x000fe20000000200 */
[----:B------:R-:W1:Y:S03]  /*00a0*/  LDC.64 R2, c[0x0][0x220] ;  /* 0x00008800ff027b82 */ /* 0x000e660000000a00 */
[----:B------:R-:W-:-:S04]  /*00b0*/  LEA.HI R5, R5, R10, RZ, 0x4 ;  /* 0x0000000a05057211 */ /* 0x000fc800078f20ff */
[--C-:B------:R-:W-:Y:S02]  /*00c0*/  SHF.R.S32.HI R11, RZ, 0x4, R5.reuse ;  /* 0x00000004ff0b7819 */ /* 0x100fe40000011405 */
[----:B------:R-:W-:-:S04]  /*00d0*/  SHF.R.S32.HI R0, RZ, 0x1f, R5 ;  /* 0x0000001fff007819 */ /* 0x000fc80000011405 */
[----:B------:R-:W-:-:S04]  /*00e0*/  LEA.HI R0, R0, R11, RZ, 0x8 ;  /* 0x0000000b00007211 */ /* 0x000fc800078f40ff */
[----:B------:R-:W-:-:S04]  /*00f0*/  LOP3.LUT R0, R0, 0xffffff00, RZ, 0xc0, !PT ;  /* 0xffffff0000007812 */ /* 0x000fc800078ec0ff */
[----:B------:R-:W-:-:S05]  /*0100*/  IADD3 R11, R11, -R0, RZ ;  /* 0x800000000b0b7210 */ /* 0x000fca0007ffe0ff */
[----:B-1----:R-:W-:-:S05]  /*0110*/  IMAD.WIDE R2, R11, 0x4, R2 ;  /* 0x000000040b027825 */ /* 0x002fca00078e0202 */
[----:B------:R1:W3:Y:S01]  /*0120*/  LDG.E.EL R6, desc[UR4][R2.64] ;  /* 0x0000000402067981 */ /* 0x0002e2000c2e1900 */
[----:B------:R-:W-:-:S04]  /*0130*/  SHF.R.S32.HI R7, RZ, 0x1f, R10 ;  /* 0x0000001fff077819 */ /* 0x000fc8000001140a */
[----:B------:R-:W-:-:S04]  /*0140*/  LEA.HI R0, R7, R10, RZ, 0x2 ;  /* 0x0000000a07007211 */ /* 0x000fc800078f10ff */
[C---:B------:R-:W-:Y:S01]  /*0150*/  LOP3.LUT R5, R0.reuse, 0x7ffffffc, RZ, 0xc0, !PT ;  /* 0x7ffffffc00057812 */ /* 0x040fe200078ec0ff */
[----:B----4-:R-:W-:Y:S01]  /*0160*/  IMAD.WIDE R14, R11, 0x4, R14 ;  /* 0x000000040b0e7825 */ /* 0x010fe200078e020e */
[----:B------:R-:W-:Y:S01]  /*0170*/  SHF.L.U32 R0, R0, 0x2, RZ ;  /* 0x0000000200007819 */ /* 0x000fe200000006ff */
[----:B-1----:R-:W1:Y:S01]  /*0180*/  LDC.64 R2, c[0x0][0x228] ;  /* 0x00008a00ff027b82 */ /* 0x002e620000000a00 */
[----:B------:R-:W-:Y:S02]  /*0190*/  IADD3 R5, R10, -R5, RZ ;  /* 0x800000050a057210 */ /* 0x000fe40007ffe0ff */
[----:B------:R-:W-:Y:S01]  /*01a0*/  LOP3.LUT R0, R0, 0xfffffff0, RZ, 0xc0, !PT ;  /* 0xfffffff000007812 */ /* 0x000fe200078ec0ff */
[----:B------:R4:W5:Y:S03]  /*01b0*/  LDG.E.EL R8, desc[UR4][R14.64] ;  /* 0x000000040e087981 */ /* 0x000966000c2e1900 */
[----:B------:R-:W-:-:S02]  /*01c0*/  LEA R9, R5, R0, 0x1 ;  /* 0x0000000005097211 */ /* 0x000fc400078e08ff */
[----:B------:R-:W4:Y:S02]  /*01d0*/  LDC.64 R4, c[0x0][0x230] ;  /* 0x00008c00ff047b82 */ /* 0x000f240000000a00 */
[----:B------:R-:W-:Y:S01]  /*01e0*/  IADD3 R19, R9, 0x9, RZ ;  /* 0x0000000909137810 */ /* 0x000fe20007ffe0ff */
[C---:B------:R-:W-:Y:S02]  /*01f0*/  VIADD R17, R9.reuse, 0x8 ;  /* 0x0000000809117836 */ /* 0x040fe40000000000 */
[----:B--2---:R-:W-:-:S04]  /*0200*/  IMAD.WIDE R20, R9, 0x4, R12 ;  /* 0x0000000409147825 */ /* 0x004fc800078e020c */
[--C-:B------:R-:W-:Y:S01]  /*0210*/  IMAD.WIDE R16, R17, 0x4, R12.reuse ;  /* 0x0000000411107825 */ /* 0x100fe200078e020c */
[----:B------:R-:W2:Y:S04]  /*0220*/  LDG.E.EL R0, desc[UR4][R20.64] ;  /* 0x0000000414007981 */ /* 0x000ea8000c2e1900 */
[----:B------:R-:W2:Y:S01]  /*0230*/  LDG.E.EL R9, desc[UR4][R20.64+0x4] ;  /* 0x0000040414097981 */ /* 0x000ea2000c2e1900 */
[----:B------:R-:W-:-:S03]  /*0240*/  IMAD.WIDE R12, R19, 0x4, R12 ;  /* 0x00000004130c7825 */ /* 0x000fc600078e020c */
[----:B------:R1:W5:Y:S04]  /*0250*/  LDG.E.EL R16, desc[UR4][R16.64] ;  /* 0x0000000410107981 */ /* 0x000368000c2e1900 */
[----:B------:R1:W5:Y:S02]  /*0260*/  LDG.E.EL R19, desc[UR4][R12.64] ;  /* 0x000000040c137981 */ /* 0x000364000c2e1900 */
[----:B-1----:R-:W-:-:S04]  /*0270*/  IMAD.WIDE R2, R11, 0x4, R2 ;  /* 0x000000040b027825 */ /* 0x002fc800078e0202 */
[----:B0---4-:R-:W-:Y:S02]  /*0280*/  IMAD.WIDE R4, R11, 0x4, R4 ;  /* 0x000000040b047825 */ /* 0x011fe400078e0204 */
[----:B------:R-:W4:Y:S01]  /*0290*/  LDG.E.EL R11, desc[UR4][R2.64] ;  /* 0x00000004020b7981 */ /* 0x000f22000c2e1900 */
[----:B------:R-:W-:Y:S01]  /*02a0*/  HFMA2.MMA R14, -RZ, RZ, 1.625, 0 ;  /* 0x3e800000ff0e7435 */ /* 0x000fe200000001ff */
[----:B------:R-:W-:Y:S01]  /*02b0*/  LEA.HI R17, R7, R10, RZ, 0xc ;  /* 0x0000000a07117211 */ /* 0x000fe200078f60ff */
[----:B------:R-:W0:Y:S01]  /*02c0*/  LDC.64 R12, c[0x0][0x238] ;  /* 0x00008e00ff0c7b82 */ /* 0x000e220000000a00 */
[----:B------:R1:W4:Y:S01]  /*02d0*/  LDG.E.EL R18, desc[UR4][R4.64] ;  /* 0x0000000404127981 */ /* 0x000322000c2e1900 */
[----:B0-----:R-:W-:-:S06]  /*02e0*/  IMAD.WIDE R22, R10, 0x4, R12 ;  /* 0x000000040a167825 */ /* 0x001fcc00078e020c */
[----:B------:R-:W0:Y:S01]  /*02f0*/  LDC.64 R12, c[0x0][0x268] ;  /* 0x00009a00ff0c7b82 */ /* 0x000e220000000a00 */
[----:B---3--:R-:W-:-:S04]  /*0300*/  FADD R6, R6, 9.9999997473787516356e-06 ;  /* 0x3727c5ac06067421 */ /* 0x008fc80000000000 */
[----:B------:R3:W0:Y:S03]  /*0310*/  MUFU.SQRT R20, R6 ;  /* 0x0000000600147308 */ /* 0x0006260000002000 */
[----:B---3--:R-:W3:Y:S01]  /*0320*/  LDC.64 R6, c[0x0][0x258] ;  /* 0x00009600ff067b82 */ /* 0x008ee20000000a00 */
[C---:B0-----:R-:W-:Y:S02]  /*0330*/  FSETP.GT.AND P0, PT, R20.reuse, 8.50705917302346158658e+37, PT ;  /* 0x7e8000001400780b */ /* 0x041fe40003f04000 */
[----:B------:R-:W-:-:S11]  /*0340*/  FSETP.GEU.AND P1, PT, R20, 1.175494350822287508e-38, PT ;  /* 0x008000001400780b */ /* 0x000fd60003f2e000 */
[----:B------:R-:W-:-:S04]  /*0350*/  @P0 FMUL R20, R20, 0.25 ;  /* 0x3e80000014140820 */ /* 0x000fc80000400000 */
[----:B------:R-:W-:Y:S01]  /*0360*/  @!P1 FMUL R20, R20, 16777216 ;  /* 0x4b80000014149820 */ /* 0x000fe20000400000 */
[----:B--2---:R-:W-:-:S05]  /*0370*/  FADD R9, R0, R9 ;  /* 0x0000000900097221 */ /* 0x004fca0000000000 */
[----:B------:R-:W0:Y:S01]  /*0380*/  MUFU.RCP R20, R20 ;  /* 0x0000001400147308 */ /* 0x000e220000001000 */
[----:B-----5:R-:W-:Y:S01]  /*0390*/  FADD R16, R16, R9 ;  /* 0x0000000910107221 */ /* 0x020fe20000000000 */
[----:B-1----:R-:W-:Y:S02]  /*03a0*/  FSEL R5, R14, 1, P0 ;  /* 0x3f8000000e057808 */ /* 0x002fe40000000000 */
[----:B------:R-:W-:Y:S01]  /*03b0*/  LOP3.LUT R3, R8, 0x80000000, RZ, 0x3c, !PT ;  /* 0x8000000008037812 */ /* 0x000fe200078e3cff */
[----:B------:R-:W-:Y:S01]  /*03c0*/  FADD R16, R19, R16 ;  /* 0x0000001013107221 */ /* 0x000fe20000000000 */
[----:B------:R-:W1:Y:S01]  /*03d0*/  LDC.64 R14, c[0x0][0x240] ;  /* 0x00009000ff0e7b82 */ /* 0x000e620000000a00 */
[----:B------:R-:W-:Y:S02]  /*03e0*/  @!P1 FMUL R5, R5, 16777216 ;  /* 0x4b80000005059820 */ /* 0x000fe40000400000 */
[----:B------:R-:W-:Y:S01]  /*03f0*/  FFMA R0, R16, 0.25, R3 ;  /* 0x3e80000010007823 */ /* 0x000fe20000000003 */
[----:B------:R-:W-:-:S04]  /*0400*/  LOP3.LUT R19, R17, 0xfffff000, RZ, 0xc0, !PT ;  /* 0xfffff00011137812 */ /* 0x000fc800078ec0ff */
[----:B------:R-:W2:Y:S01]  /*0410*/  LDC.64 R2, c[0x0][0x248] ;  /* 0x00009200ff027b82 */ /* 0x000ea20000000a00 */
[----:B0-----:R-:W-:-:S04]  /*0420*/  FMUL R5, R20, R5 ;  /* 0x0000000514057220 */ /* 0x001fc80000400000 */
[----:B------:R-:W-:Y:S01]  /*0430*/  FMUL R20, R0, R5 ;  /* 0x0000000500147220 */ /* 0x000fe20000400000 */
[----:B------:R-:W-:Y:S02]  /*0440*/  SHF.R.S32.HI R0, RZ, 0xc, R17 ;  /* 0x0000000cff007819 */ /* 0x000fe40000011411 */
[----:B------:R-:W-:Y:S01]  /*0450*/  IADD3 R17, R10, -R19, RZ ;  /* 0x800000130a117210 */ /* 0x000fe20007ffe0ff */
[----:B------:R-:W0:Y:S03]  /*0460*/  LDC.64 R8, c[0x0][0x260] ;  /* 0x00009800ff087b82 */ /* 0x000e260000000a00 */
[----:B------:R-:W-:-:S05]  /*0470*/  LEA R17, R0, R17, 0xd ;  /* 0x0000001100117211 */ /* 0x000fca00078e68ff */
[----:B------:R-:W-:Y:S02]  /*0480*/  IMAD R29, R0, 0x200, R17 ;  /* 0x00000200001d7824 */ /* 0x000fe400078e0211 */
[----:B----4-:R-:W-:Y:S01]  /*0490*/  FFMA R24, R11, R20, R18 ;  /* 0x000000140b187223 */ /* 0x010fe20000000012 */
[----:B------:R-:W-:Y:S01]  /*04a0*/  FMUL R16, R16, 0.25 ;  /* 0x3e80000010107820 */ /* 0x000fe20000400000 */
[----:B-1----:R-:W-:Y:S01]  /*04b0*/  IMAD.WIDE R20, R10, 0x4, R14 ;  /* 0x000000040a147825 */ /* 0x002fe200078e020e */
[----:B------:R-:W1:Y:S01]  /*04c0*/  LDC.64 R4, c[0x0][0x250] ;  /* 0x00009400ff047b82 */ /* 0x000e620000000a00 */
[C---:B------:R-:W-:Y:S02]  /*04d0*/  LEA R25, R0.reuse, R29, 0x9 ;  /* 0x0000001d00197211 */ /* 0x040fe400078e48ff */
[----:B--2---:R-:W-:Y:S02]  /*04e0*/  IMAD.WIDE R2, R17, 0x4, R2 ;  /* 0x0000000411027825 */ /* 0x004fe400078e0202 */
[----:B------:R-:W-:-:S03]  /*04f0*/  LEA R17, R0, R25, 0x9 ;  /* 0x0000001900117211 */ /* 0x000fc600078e48ff */
[----:B------:R-:W2:Y:S01]  /*0500*/  LDC.64 R10, c[0x0][0x280] ;  /* 0x0000a000ff0a7b82 */ /* 0x000ea20000000a00 */
[----:B------:R4:W-:Y:S07]  /*0510*/  STG.E desc[UR4][R22.64], R16 ;  /* 0x0000001016007986 */ /* 0x0009ee000c101904 */
[----:B------:R-:W5:Y:S01]  /*0520*/  LDC.64 R18, c[0x0][0x270] ;  /* 0x00009c00ff127b82 */ /* 0x000f620000000a00 */
[----:B---3--:R-:W-:Y:S01]  /*0530*/  IMAD.WIDE R6, R25, 0x4, R6 ;  /* 0x0000000419067825 */ /* 0x008fe200078e0206 */
[----:B----4-:R-:W-:-:S06]  /*0540*/  LEA R23, R0, R17, 0x9 ;  /* 0x0000001100177211 */ /* 0x010fcc00078e48ff */
[----:B------:R-:W3:Y:S01]  /*0550*/  LDC.64 R14, c[0x0][0x278] ;  /* 0x00009e00ff0e7b82 */ /* 0x000ee20000000a00 */
[----:B------:R-:W-:Y:S02]  /*0560*/  FSETP.GEU.AND P0, PT, R24, RZ, PT ;  /* 0x000000ff1800720b */ /* 0x000fe40003f0e000 */
[----:B------:R-:W-:Y:S01]  /*0570*/  LEA R25, R0, R23, 0x9 ;  /* 0x0000001700197211 */ /* 0x000fe200078e48ff */
[----:B0-----:R-:W-:Y:S01]  /*0580*/  IMAD.WIDE R8, R17, 0x4, R8 ;  /* 0x0000000411087825 */ /* 0x001fe200078e0208 */
[----:B------:R-:W-:-:S03]  /*0590*/  FSEL R27, R24, RZ, P0 ;  /* 0x000000ff181b7208 */ /* 0x000fc60000000000 */
[----:B------:R-:W-:Y:S02]  /*05a0*/  IMAD R17, R0, 0x200, R25 ;  /* 0x0000020000117824 */ /* 0x000fe400078e0219 */
[----:B------:R0:W-:Y:S01]  /*05b0*/  STG.E desc[UR4][R20.64], R27 ;  /* 0x0000001b14007986 */ /* 0x0001e2000c101904 */
[----:B-1----:R-:W-:-:S04]  /*05c0*/  IMAD.WIDE R4, R29, 0x4, R4 ;  /* 0x000000041d047825 */ /* 0x002fc800078e0204 */
[----:B------:R-:W-:Y:S01]  /*05d0*/  IMAD.WIDE R12, R23, 0x4, R12 ;  /* 0x00000004170c7825 */ /* 0x000fe200078e020c */
[----:B0-----:R-:W-:Y:S01]  /*05e0*/  LEA R27, R0, R17, 0x9 ;  /* 0x00000011001b7211 */ /* 0x001fe200078e48ff */
[----:B------:R-:W0:Y:S02]  /*05f0*/  LDC.64 R20, c[0x0][0x288] ;  /* 0x0000a200ff147b82 */ /* 0x000e240000000a00 */
[----:B-----5:R-:W-:-:S04]  /*0600*/  IMAD.WIDE R22, R25, 0x4, R18 ;  /* 0x0000000419167825 */ /* 0x020fc800078e0212 */
[----:B--2---:R-:W-:Y:S01]  /*0610*/  IMAD.WIDE R10, R27, 0x4, R10 ;  /* 0x000000041b0a7825 */ /* 0x004fe200078e020a */
[C---:B------:R-:W-:Y:S01]  /*0620*/  LEA R27, R0.reuse, R27, 0x9 ;  /* 0x0000001b001b7211 */ /* 0x040fe200078e48ff */
[----:B------:R-:W1:Y:S01]  /*0630*/  LDC.64 R18, c[0x0][0x290] ;  /* 0x0000a400ff127b82 */ /* 0x000e620000000a00 */
[----:B------:R2:W-:Y:S02]  /*0640*/  STG.E desc[UR4][R2.64], R16 ;  /* 0x0000001002007986 */ /* 0x0005e4000c101904 */
[C---:B------:R-:W-:Y:S01]  /*0650*/  LEA R29, R0.reuse, R27, 0x9 ;  /* 0x0000001b001d7211 */ /* 0x040fe200078e48ff */
[----:B---3--:R-:W-:Y:S01]  /*0660*/  IMAD.WIDE R14, R17, 0x4, R14 ;  /* 0x00000004110e7825 */ /* 0x008fe200078e020e */
[----:B------:R3:W-:Y:S02]  /*0670*/  STG.E desc[UR4][R4.64], R16 ;  /* 0x0000001004007986 */ /* 0x0007e4000c101904 */
[C---:B------:R-:W-:Y:S02]  /*0680*/  LEA R25, R0.reuse, R29, 0x9 ;  /* 0x0000001d00197211 */ /* 0x040fe400078e48ff */
[----:B------:R4:W-:Y:S04]  /*0690*/  STG.E desc[UR4][R6.64], R16 ;  /* 0x0000001006007986 */ /* 0x0009e8000c101904 */
[----:B------:R-:W-:Y:S01]  /*06a0*/  STG.E desc[UR4][R8.64], R16 ;  /* 0x0000001008007986 */ /* 0x000fe2000c101904 */
[----:B--2---:R-:W2:Y:S03]  /*06b0*/  LDC.64 R2, c[0x0][0x298] ;  /* 0x0000a600ff027b82 */ /* 0x004ea60000000a00 */
[----:B------:R-:W-:Y:S05]  /*06c0*/  STG.E desc[UR4][R12.64], R16 ;  /* 0x000000100c007986 */ /* 0x000fea000c101904 */
[----:B---3--:R-:W3:Y:S01]  /*06d0*/  LDC.64 R4, c[0x0][0x2a0] ;  /* 0x0000a800ff047b82 */ /* 0x008ee20000000a00 */
[----:B------:R5:W-:Y:S04]  /*06e0*/  STG.E desc[UR4][R22.64], R16 ;  /* 0x0000001016007986 */ /* 0x000be8000c101904 */
[----:B------:R-:W-:Y:S03]  /*06f0*/  STG.E desc[UR4][R14.64], R16 ;  /* 0x000000100e007986 */ /* 0x000fe6000c101904 */
[----:B----4-:R-:W4:Y:S01]  /*0700*/  LDC.64 R6, c[0x0][0x2a8] ;  /* 0x0000aa00ff067b82 */ /* 0x010f220000000a00 */
[----:B------:R0:W-:Y:S01]  /*0710*/  STG.E desc[UR4][R10.64], R16 ;  /* 0x000000100a007986 */ /* 0x0001e2000c101904 */
[----:B-----5:R-:W-:-:S06]  /*0720*/  IMAD R23, R0, 0x200, R25 ;  /* 0x0000020000177824 */ /* 0x020fcc00078e0219 */
[----:B------:R-:W5:Y:S01]  /*0730*/  LDC.64 R8, c[0x0][0x2b0] ;  /* 0x0000ac00ff087b82 */ /* 0x000f620000000a00 */
[----:B------:R-:W-:-:S07]  /*0740*/  LEA R17, R0, R23, 0x9 ;  /* 0x0000001700117211 */ /* 0x000fce00078e48ff */
[----:B0-----:R-:W0:Y:S01]  /*0750*/  LDC.64 R10, c[0x0][0x2b8] ;  /* 0x0000ae00ff0a7b82 */ /* 0x001e220000000a00 */
[----:B------:R-:W-:-:S07]  /*0760*/  IMAD.WIDE R20, R27, 0x4, R20 ;  /* 0x000000041b147825 */ /* 0x000fce00078e0214 */
[----:B------:R-:W0:Y:S01]  /*0770*/  LDC.64 R12, c[0x0][0x2c0] ;  /* 0x0000b000ff0c7b82 */ /* 0x000e220000000a00 */
[----:B------:R-:W-:-:S07]  /*0780*/  LEA R27, R0, R17, 0x9 ;  /* 0x00000011001b7211 */ /* 0x000fce00078e48ff */
[----:B------:R-:W0:Y:S01]  /*0790*/  LDC.64 R14, c[0x0][0x2c8] ;  /* 0x0000b200ff0e7b82 */ /* 0x000e220000000a00 */
[----:B-1----:R-:W-:Y:S01]  /*07a0*/  IMAD.WIDE R18, R29, 0x4, R18 ;  /* 0x000000041d127825 */ /* 0x002fe200078e0212 */
[----:B------:R-:W-:-:S03]  /*07b0*/  LEA R29, R0, R27, 0x9 ;  /* 0x0000001b001d7211 */ /* 0x000fc600078e48ff */
[----:B---3--:R-:W-:Y:S01]  /*07c0*/  IMAD.WIDE R4, R23, 0x4, R4 ;  /* 0x0000000417047825 */ /* 0x008fe200078e0204 */
[----:B------:R-:W-:-:S03]  /*07d0*/  LEA R23, R0, R29, 0x9 ;  /* 0x0000001d00177211 */ /* 0x000fc600078e48ff */
[----:B--2---:R-:W-:Y:S01]  /*07e0*/  IMAD.WIDE R2, R25, 0x4, R2 ;  /* 0x0000000419027825 */ /* 0x004fe200078e0202 */
[----:B------:R-:W-:Y:S01]  /*07f0*/  LEA R25, R0, R23, 0x9 ;  /* 0x0000001700197211 */ /* 0x000fe200078e48ff */
[----:B------:R-:W-:Y:S02]  /*0800*/  STG.E desc[UR4][R20.64], R16 ;  /* 0x0000001014007986 */ /* 0x000fe4000c101904 */
[----:B----4-:R-:W-:Y:S02]  /*0810*/  IMAD.WIDE R6, R17, 0x4, R6 ;  /* 0x0000000411067825 */ /* 0x010fe400078e0206 */
[----:B------:R-:W-:Y:S02]  /*0820*/  STG.E desc[UR4][R18.64], R16 ;  /* 0x0000001012007986 */ /* 0x000fe4000c101904 */
[----:B-----5:R-:W-:Y:S02]  /*0830*/  IMAD.WIDE R8, R27, 0x4, R8 ;  /* 0x000000041b087825 */ /* 0x020fe400078e0208 */
[----:B------:R-:W-:Y:S02]  /*0840*/  STG.E desc[UR4][R2.64], R16 ;  /* 0x0000001002007986 */ /* 0x000fe4000c101904 */
[----:B0-----:R-:W-:-:S02]  /*0850*/  IMAD.WIDE R10, R29, 0x4, R10 ;  /* 0x000000041d0a7825 */ /* 0x001fc400078e020a */
[----:B------:R-:W-:Y:S02]  /*0860*/  STG.E desc[UR4][R4.64], R16 ;  /* 0x0000001004007986 */ /* 0x000fe4000c101904 */
[----:B------:R-:W-:Y:S02]  /*0870*/  IMAD.WIDE R12, R23, 0x4, R12 ;  /* 0x00000004170c7825 */ /* 0x000fe400078e020c */
[----:B------:R-:W-:Y:S02]  /*0880*/  STG.E desc[UR4][R6.64], R16 ;  /* 0x0000001006007986 */ /* 0x000fe4000c101904 */
[----:B------:R-:W-:Y:S02]  /*0890*/  IMAD.WIDE R14, R25, 0x4, R14 ;  /* 0x00000004190e7825 */ /* 0x000fe400078e020e */
[----:B------:R-:W-:Y:S04]  /*08a0*/  STG.E desc[UR4][R8.64], R16 ;  /* 0x0000001008007986 */ /* 0x000fe8000c101904 */
[----:B------:R-:W-:Y:S04]  /*08b0*/  STG.E desc[UR4][R10.64], R16 ;  /* 0x000000100a007986 */ /* 0x000fe8000c101904 */
[----:B------:R-:W-:Y:S04]  /*08c0*/  STG.E desc[UR4][R12.64], R16 ;  /* 0x000000100c007986 */ /* 0x000fe8000c101904 */
[----:B------:R-:W-:Y:S01]  /*08d0*/  STG.E desc[UR4][R14.64], R16 ;  /* 0x000000100e007986 */ /* 0x000fe2000c101904 */
[----:B------:R-:W-:Y:S05]  /*08e0*/  EXIT ;  /* 0x000000000000794d */ /* 0x000fea0003800000 */
.L_x_0:
[----:B------:R-:W-:-:S00]  /*08f0*/  BRA `(.L_x_0) ;  /* 0xfffffffc00fc7947 */ /* 0x000fc0000383ffff */
[----:B------:R-:W-:-:S00]  /*0900*/  NOP ;  /* 0x0000000000007918 */ /* 0x000fc00000000000 */
[----:B------:R-:W-:-:S00]  /*0910*/  NOP ;  /* 0x0000000000007918 */ /* 0x000fc00000000000 */
[----:B------:R-:W-:-:S00]  /*0920*/  NOP ;  /* 0x0000000000007918 */ /* 0x000fc00000000000 */
[----:B------:R-:W-:-:S00]  /*0930*/  NOP ;  /* 0x0000000000007918 */ /* 0x000fc00000000000 */
[----:B------:R-:W-:-:S00]  /*0940*/  NOP ;  /* 0x0000000000007918 */ /* 0x000fc00000000000 */
[----:B------:R-:W-:-:S00]  /*0950*/  NOP ;  /* 0x0000000000007918 */ /* 0x000fc00000000000 */
[----:B------:R-:W-:-:S00]  /*0960*/  NOP ;  /* 0x0000000000007918 */ /* 0x000fc00000000000 */
[----:B------:R-:W-:-:S00]  /*0970*/  NOP ;  /* 0x0000000000007918 */ /* 0x000fc00000000000 */
.L_x_1:


//--------------------- .nv.global.init           --------------------------
	.section	.nv.global.init,"aw",@progbits
.nv.global.init:
	.type		_$_str,@object
	.size		_$_str,(_$_str_$_2 - _$_str)
_$_str:
        /*0000*/ 	.byte	0x5f, 0x5f, 0x43, 0x55, 0x44, 0x41, 0x5f, 0x46, 0x54, 0x5a, 0x00
	.type		_$_str_$_2,@object
	.size		_$_str_$_2,(.L_1 - _$_str_$_2)
_$_str_$_2:
        /*000b*/ 	.byte	0x5f, 0x5f, 0x43, 0x55, 0x44, 0x41, 0x5f, 0x50, 0x52, 0x45, 0x43, 0x5f, 0x53, 0x51, 0x52, 0x54
        /*001b*/ 	.byte	0x00
.L_1:


//--------------------- .nv.constant0.triton_poi_fused__native_batch_norm_legit_no_training_avg_pool2d_cat_relu_29 --------------------------
	.section	.nv.constant0.triton_poi_fused__native_batch_norm_legit_no_training_avg_pool2d_cat_relu_29,"a",@progbits
	.sectionflags	@""
	.align	4
.nv.constant0.triton_poi_fused__native_batch_norm_legit_no_training_avg_pool2d_cat_relu_29:
	.zero		724
